	.headerflags	@"EF_CUDA_TEXMODE_UNIFIED EF_CUDA_64BIT_ADDRESS EF_CUDA_ACCELERATORS EF_CUDA_SM90 EF_CUDA_VIRTUAL_SM(EF_CUDA_SM90)"
	.elftype	@"ET_EXEC"


//--------------------- .nv.info                  --------------------------
	.section	.nv.info,"",@"SHT_CUDA_INFO"
	.align	4


	//----- nvinfo : EIATTR_REGCOUNT
	.align		4
        /*0000*/ 	.byte	0x04, 0x2f
        /*0002*/ 	.short	(.L_1 - .L_0)
	.align		4
.L_0:
        /*0004*/ 	.word	index@(triton_per_fused_mean_mul_sigmoid_34)
        /*0008*/ 	.word	0x0000000e


	//----- nvinfo : EIATTR_MIN_STACK_SIZE
	.align		4
.L_1:
        /*000c*/ 	.byte	0x04, 0x12
        /*000e*/ 	.short	(.L_3 - .L_2)
	.align		4
.L_2:
        /*0010*/ 	.word	index@(triton_per_fused_mean_mul_sigmoid_34)
        /*0014*/ 	.word	0x00000000


	//----- nvinfo : EIATTR_FRAME_SIZE
	.align		4
.L_3:
        /*0018*/ 	.byte	0x04, 0x11
        /*001a*/ 	.short	(.L_5 - .L_4)
	.align		4
.L_4:
        /*001c*/ 	.word	index@(triton_per_fused_mean_mul_sigmoid_34)
        /*0020*/ 	.word	0x00000000


	//----- nvinfo : EIATTR_MIN_STACK_SIZE
	.align		4
.L_5:
        /*0024*/ 	.byte	0x04, 0x12
        /*0026*/ 	.short	(.L_7 - .L_6)
	.align		4
.L_6:
        /*0028*/ 	.word	index@(triton_per_fused_mean_mul_sigmoid_34)
        /*002c*/ 	.word	0x00000000
.L_7:


//--------------------- .nv.info.triton_per_fused_mean_mul_sigmoid_34 --------------------------
	.section	.nv.info.triton_per_fused_mean_mul_sigmoid_34,"",@"SHT_CUDA_INFO"
	.sectionflags	@""
	.align	4


	//----- nvinfo : EIATTR_CUDA_API_VERSION
	.align		4
        /*0000*/ 	.byte	0x04, 0x37
        /*0002*/ 	.short	(.L_9 - .L_8)
.L_8:
        /*0004*/ 	.word	0x0000007c


	//----- nvinfo : EIATTR_KPARAM_INFO
	.align		4
.L_9:
        /*0008*/ 	.byte	0x04, 0x17
        /*000a*/ 	.short	(.L_11 - .L_10)
.L_10:
        /*000c*/ 	.word	0x00000000
        /*0010*/ 	.short	0x0003
        /*0012*/ 	.short	0x0014
        /*0014*/ 	.byte	0x00, 0xf0, 0x11, 0x00


	//----- nvinfo : EIATTR_KPARAM_INFO
	.align		4
.L_11:
        /*0018*/ 	.byte	0x04, 0x17
        /*001a*/ 	.short	(.L_13 - .L_12)
.L_12:
        /*001c*/ 	.word	0x00000000
        /*0020*/ 	.short	0x0002
        /*0022*/ 	.short	0x0010
        /*0024*/ 	.byte	0x00, 0xf0, 0x11, 0x00


	//----- nvinfo : EIATTR_KPARAM_INFO
	.align		4
.L_13:
        /*0028*/ 	.byte	0x04, 0x17
        /*002a*/ 	.short	(.L_15 - .L_14)
.L_14:
        /*002c*/ 	.word	0x00000000
        /*0030*/ 	.short	0x0001
        /*0032*/ 	.short	0x0008
        /*0034*/ 	.byte	0x00, 0xf4, 0x21, 0x00


	//----- nvinfo : EIATTR_KPARAM_INFO
	.align		4
.L_15:
        /*0038*/ 	.byte	0x04, 0x17
        /*003a*/ 	.short	(.L_17 - .L_16)
.L_16:
        /*003c*/ 	.word	0x00000000
        /*0040*/ 	.short	0x0000
        /*0042*/ 	.short	0x0000
        /*0044*/ 	.byte	0x00, 0xf4, 0x21, 0x00


	//----- nvinfo : EIATTR_SPARSE_MMA_MASK
	.align		4
.L_17:
        /*0048*/ 	.byte	0x03, 0x50
        /*004a*/ 	.short	0x0000


	//----- nvinfo : EIATTR_MAXREG_COUNT
	.align		4
        /*004c*/ 	.byte	0x03, 0x1b
        /*004e*/ 	.short	0x00ff


	//----- nvinfo : EIATTR_COOP_GROUP_MASK_REGIDS
	.align		4
        /*0050*/ 	.byte	0x04, 0x29
        /*0052*/ 	.short	(.L_19 - .L_18)


	//   ....[0]....
.L_18:
        /*0054*/ 	.word	0xffffffff


	//   ....[1]....
        /*0058*/ 	.word	0xffffffff


	//   ....[2]....
        /*005c*/ 	.word	0xffffffff


	//   ....[3]....
        /*0060*/ 	.word	0xffffffff


	//----- nvinfo : EIATTR_COOP_GROUP_INSTR_OFFSETS
	.align		4
.L_19:
        /*0064*/ 	.byte	0x04, 0x28
        /*0066*/ 	.short	(.L_21 - .L_20)


	//   ....[0]....
.L_20:
        /*0068*/ 	.word	0x00000230


	//   ....[1]....
        /*006c*/ 	.word	0x00000270


	//   ....[2]....
        /*0070*/ 	.word	0x00000290


	//   ....[3]....
        /*0074*/ 	.word	0x000002c0


	//----- nvinfo : EIATTR_EXIT_INSTR_OFFSETS
	.align		4
.L_21:
        /*0078*/ 	.byte	0x04, 0x1c
        /*007a*/ 	.short	(.L_23 - .L_22)


	//   ....[0]....
.L_22:
        /*007c*/ 	.word	0x000002e0


	//   ....[1]....
        /*0080*/ 	.word	0x00000310


	//----- nvinfo : EIATTR_REQNTID
	.align		4
.L_23:
        /*0084*/ 	.byte	0x04, 0x10
        /*0086*/ 	.short	(.L_25 - .L_24)
.L_24:
        /*0088*/ 	.word	0x00000040
        /*008c*/ 	.word	0x00000001
        /*0090*/ 	.word	0x00000001


	//----- nvinfo : EIATTR_CBANK_PARAM_SIZE
	.align		4
.L_25:
        /*0094*/ 	.byte	0x03, 0x19
        /*0096*/ 	.short	0x0018


	//----- nvinfo : EIATTR_PARAM_CBANK
	.align		4
        /*0098*/ 	.byte	0x04, 0x0a
        /*009a*/ 	.short	(.L_27 - .L_26)
	.align		4
.L_26:
        /*009c*/ 	.word	index@(.nv.constant0.triton_per_fused_mean_mul_sigmoid_34)
        /*00a0*/ 	.short	0x0210
        /*00a2*/ 	.short	0x0018


	//----- nvinfo : EIATTR_SW_WAR
	.align		4
.L_27:
        /*00a4*/ 	.byte	0x04, 0x36
        /*00a6*/ 	.short	(.L_29 - .L_28)
.L_28:
        /*00a8*/ 	.word	0x00000008
.L_29:


//--------------------- .nv.callgraph             --------------------------
	.section	.nv.callgraph,"",@"SHT_CUDA_CALLGRAPH"
	.align	4
	.sectionentsize	8
	.align		4
        /*0000*/ 	.word	0x00000000
	.align		4
        /*0004*/ 	.word	0xffffffff
	.align		4
        /*0008*/ 	.word	0x00000000
	.align		4
        /*000c*/ 	.word	0xfffffffe
	.align		4
        /*0010*/ 	.word	0x00000000
	.align		4
        /*0014*/ 	.word	0xfffffffd
	.align		4
        /*0018*/ 	.word	0x00000000
	.align		4
        /*001c*/ 	.word	0xfffffffc


//--------------------- .text.triton_per_fused_mean_mul_sigmoid_34 --------------------------
	.section	.text.triton_per_fused_mean_mul_sigmoid_34,"ax",@progbits
	.sectionflags	@"SHF_BARRIERS=1"
	.align	128
        .global         triton_per_fused_mean_mul_sigmoid_34
        .type           triton_per_fused_mean_mul_sigmoid_34,@function
        .size           triton_per_fused_mean_mul_sigmoid_34,(.L_x_1 - triton_per_fused_mean_mul_sigmoid_34)
        .other          triton_per_fused_mean_mul_sigmoid_34,@"STO_CUDA_ENTRY STV_DEFAULT"
triton_per_fused_mean_mul_sigmoid_34:
.text.triton_per_fused_mean_mul_sigmoid_34:
[----:B------:R-:W0:Y:S02]  /*0000*/  LDC R1, c[0x0][0x28] ;  /* 0x00000a00ff017b82 */ /* 0x000e240000000800 */
[----:B------:R-:W1:Y:S01]  /*0010*/  S2R R3, SR_CTAID.X ;  /* 0x0000000000037919 */ /* 0x000e620000002500 */
[----:B------:R-:W-:Y:S01]  /*0020*/  HFMA2.MMA R2, -RZ, RZ, 0, 0 ;  /* 0x00000000ff027435 */ /* 0x000fe200000001ff */
[----:B------:R-:W2:Y:S01]  /*0030*/  LDC.64 R4, c[0x0][0x218] ;  /* 0x00008600ff047b82 */ /* 0x000ea20000000a00 */
[----:B------:R-:W-:Y:S01]  /*0040*/  ULDC.64 UR4, c[0x0][0x208] ;  /* 0x0000820000047ab9 */ /* 0x000fe20000000a00 */
[----:B------:R-:W3:Y:S07]  /*0050*/  S2R R8, SR_TID.X ;  /* 0x0000000000087919 */ /* 0x000eee0000002100 */
[C---:B-1----:R-:W-:Y:S01]  /*0060*/  IMAD.HI R0, R3.reuse, -0x77777777, R2 ;  /* 0x8888888903007827 */ /* 0x042fe200078e0202 */
[----:B------:R-:W-:-:S04]  /*0070*/  ISETP.GE.AND P0, PT, R3, 0xf00, PT ;  /* 0x00000f000300780c */ /* 0x000fc80003f06270 */
[----:B------:R-:W-:-:S04]  /*0080*/  SHF.R.U32.HI R7, RZ, 0x1f, R0 ;  /* 0x0000001fff077819 */ /* 0x000fc80000011600 */
[----:B------:R-:W-:Y:S02]  /*0090*/  LEA.HI.SX32 R7, R0, R7, 0x17 ;  /* 0x0000000700077211 */ /* 0x000fe400078fbaff */
[----:B---3--:R-:W-:-:S03]  /*00a0*/  LOP3.LUT R0, R8, 0xf, RZ, 0xc0, !PT ;  /* 0x0000000f08007812 */ /* 0x008fc600078ec0ff */
[----:B------:R-:W-:-:S04]  /*00b0*/  IMAD R9, R7, -0x3c0, R3 ;  /* 0xfffffc4007097824 */ /* 0x000fc800078e0203 */
[----:B------:R-:W-:-:S04]  /*00c0*/  IMAD R0, R0, 0x3c0, R9 ;  /* 0x000003c000007824 */ /* 0x000fc800078e0209 */
[----:B------:R-:W-:Y:S01]  /*00d0*/  IMAD R7, R7, 0x3c00, R0 ;  /* 0x00003c0007077824 */ /* 0x000fe200078e0200 */
[----:B------:R-:W-:-:S03]  /*00e0*/  MOV R0, RZ ;  /* 0x000000ff00007202 */ /* 0x000fc60000000f00 */
[----:B--2---:R-:W-:-:S05]  /*00f0*/  IMAD.WIDE R4, R7, 0x4, R4 ;  /* 0x0000000407047825 */ /* 0x004fca00078e0204 */
[----:B------:R1:W2:Y:S02]  /*0100*/  @!P0 LDG.E R0, desc[UR4][R4.64] ;  /* 0x0000000404008981 */ /* 0x0002a4000c1e1900 */
[----:B-1----:R-:W-:Y:S01]  /*0110*/  HFMA2.MMA R5, -RZ, RZ, 1.625, 0 ;  /* 0x3e800000ff057435 */ /* 0x002fe200000001ff */
[----:B------:R-:W-:Y:S01]  /*0120*/  BAR.SYNC.DEFER_BLOCKING 0x0 ;  /* 0x0000000000007b1d */ /* 0x000fe20000010000 */
[----:B--2---:R-:W-:-:S05]  /*0130*/  SEL R0, R0, RZ, !P0 ;  /* 0x000000ff00007207 */ /* 0x004fca0004000000 */
[----:B------:R-:W-:-:S04]  /*0140*/  FADD R2, RZ, -R0 ;  /* 0x80000000ff027221 */ /* 0x000fc80000000000 */
[----:B------:R-:W-:-:S05]  /*0150*/  FMUL R2, R2, 1.4426950216293334961 ;  /* 0x3fb8aa3b02027820 */ /* 0x000fca0000400000 */
[----:B------:R-:W-:-:S13]  /*0160*/  FSETP.GEU.AND P1, PT, R2, -126, PT ;  /* 0xc2fc00000200780b */ /* 0x000fda0003f2e000 */
[----:B------:R-:W-:-:S04]  /*0170*/  @!P1 FMUL R2, R2, 0.5 ;  /* 0x3f00000002029820 */ /* 0x000fc80000400000 */
[----:B------:R-:W1:Y:S02]  /*0180*/  MUFU.EX2 R6, R2 ;  /* 0x0000000200067308 */ /* 0x000e640000000800 */
[----:B-1----:R-:W-:-:S04]  /*0190*/  @!P1 FMUL R6, R6, R6 ;  /* 0x0000000606069220 */ /* 0x002fc80000400000 */
[----:B------:R-:W-:-:S05]  /*01a0*/  FADD R6, R6, 1 ;  /* 0x3f80000006067421 */ /* 0x000fca0000000000 */
[----:B------:R-:W-:-:S04]  /*01b0*/  FSETP.GT.AND P1, PT, R6, 8.50705917302346158658e+37, PT ;  /* 0x7e8000000600780b */ /* 0x000fc80003f24000 */
[----:B------:R-:W-:-:S09]  /*01c0*/  FSEL R5, R5, 1, P1 ;  /* 0x3f80000005057808 */ /* 0x000fd20000800000 */
[----:B------:R-:W-:-:S06]  /*01d0*/  @P1 FMUL R6, R6, 0.25 ;  /* 0x3e80000006061820 */ /* 0x000fcc0000400000 */
[----:B------:R-:W1:Y:S02]  /*01e0*/  MUFU.RCP R6, R6 ;  /* 0x0000000600067308 */ /* 0x000e640000001000 */
[----:B-1----:R-:W-:-:S04]  /*01f0*/  FMUL R5, R6, R5 ;  /* 0x0000000506057220 */ /* 0x002fc80000400000 */
[----:B------:R-:W-:-:S05]  /*0200*/  FMUL R5, R0, R5 ;  /* 0x0000000500057220 */ /* 0x000fca0000400000 */
[----:B------:R-:W-:Y:S02]  /*0210*/  FSEL R0, R5, RZ, !P0 ;  /* 0x000000ff05007208 */ /* 0x000fe40004000000 */
[----:B------:R-:W-:-:S03]  /*0220*/  LOP3.LUT P0, RZ, R8, 0x3f, RZ, 0xc0, !PT ;  /* 0x0000003f08ff7812 */ /* 0x000fc6000780c0ff */
[----:B------:R-:W1:Y:S01]  /*0230*/  SHFL.BFLY PT, R5, R0, 0x8, 0x1f ;  /* 0x0d001f0000057f89 */ /* 0x000e6200000e0000 */
[----:B------:R-:W-:Y:S01]  /*0240*/  ISETP.LT.AND P0, PT, R3, 0xf00, !P0 ;  /* 0x00000f000300780c */ /* 0x000fe20004701270 */
[----:B-1----:R-:W-:Y:S02]  /*0250*/  FADD R7, R0, R5 ;  /* 0x0000000500077221 */ /* 0x002fe40000000000 */
[----:B------:R-:W1:Y:S03]  /*0260*/  LDC.64 R4, c[0x0][0x210] ;  /* 0x00008400ff047b82 */ /* 0x000e660000000a00 */
[----:B------:R-:W2:Y:S02]  /*0270*/  SHFL.BFLY PT, R2, R7, 0x4, 0x1f ;  /* 0x0c801f0007027f89 */ /* 0x000ea400000e0000 */
[----:B--2---:R-:W-:-:S05]  /*0280*/  FADD R9, R7, R2 ;  /* 0x0000000207097221 */ /* 0x004fca0000000000 */
[----:B------:R-:W2:Y:S02]  /*0290*/  SHFL.BFLY PT, R2, R9, 0x2, 0x1f ;  /* 0x0c401f0009027f89 */ /* 0x000ea400000e0000 */
[----:B--2---:R-:W-:Y:S01]  /*02a0*/  FADD R6, R9, R2 ;  /* 0x0000000209067221 */ /* 0x004fe20000000000 */
[----:B-1----:R-:W-:-:S04]  /*02b0*/  IMAD.WIDE R2, R3, 0x4, R4 ;  /* 0x0000000403027825 */ /* 0x002fc800078e0204 */
[----:B------:R-:W1:Y:S02]  /*02c0*/  SHFL.BFLY PT, R11, R6, 0x1, 0x1f ;  /* 0x0c201f00060b7f89 */ /* 0x000e6400000e0000 */
[----:B-1----:R-:W-:Y:S01]  /*02d0*/  FADD R11, R6, R11 ;  /* 0x0000000b060b7221 */ /* 0x002fe20000000000 */
[----:B------:R-:W-:Y:S06]  /*02e0*/  @!P0 EXIT ;  /* 0x000000000000894d */ /* 0x000fec0003800000 */
[----:B------:R-:W-:-:S05]  /*02f0*/  FMUL R11, R11, 0.0625 ;  /* 0x3d8000000b0b7820 */ /* 0x000fca0000400000 */
[----:B------:R-:W-:Y:S01]  /*0300*/  STG.E desc[UR4][R2.64], R11 ;  /* 0x0000000b02007986 */ /* 0x000fe2000c101904 */
[----:B------:R-:W-:Y:S05]  /*0310*/  EXIT ;  /* 0x000000000000794d */ /* 0x000fea0003800000 */
.L_x_0:
[----:B------:R-:W-:-:S00]  /*0320*/  BRA `(.L_x_0) ;  /* 0xfffffffc00fc7947 */ /* 0x000fc0000383ffff */
[----:B------:R-:W-:-:S00]  /*0330*/  NOP ;  /* 0x0000000000007918 */ /* 0x000fc00000000000 */
        /* <DEDUP_REMOVED lines=12> */
.L_x_1:


//--------------------- .nv.constant0.triton_per_fused_mean_mul_sigmoid_34 --------------------------
	.section	.nv.constant0.triton_per_fused_mean_mul_sigmoid_34,"a",@progbits
	.sectionflags	@""
	.align	4
.nv.constant0.triton_per_fused_mean_mul_sigmoid_34:
	.zero		552
